	.headerflags	@"EF_CUDA_TEXMODE_UNIFIED EF_CUDA_64BIT_ADDRESS EF_CUDA_ACCELERATORS EF_CUDA_SM90 EF_CUDA_VIRTUAL_SM(EF_CUDA_SM90)"
	.elftype	@"ET_EXEC"


//--------------------- .nv.info                  --------------------------
	.section	.nv.info,"",@"SHT_CUDA_INFO"
	.align	4


	//----- nvinfo : EIATTR_REGCOUNT
	.align		4
        /*0000*/ 	.byte	0x04, 0x2f
        /*0002*/ 	.short	(.L_2 - .L_1)
	.align		4
.L_1:
        /*0004*/ 	.word	index@(triton_per_fused__native_batch_norm_legit_convolution_relu_21)
        /*0008*/ 	.word	0x0000001f


	//----- nvinfo : EIATTR_MIN_STACK_SIZE
	.align		4
.L_2:
        /*000c*/ 	.byte	0x04, 0x12
        /*000e*/ 	.short	(.L_4 - .L_3)
	.align		4
.L_3:
        /*0010*/ 	.word	index@(triton_per_fused__native_batch_norm_legit_convolution_relu_21)
        /*0014*/ 	.word	0x00000000


	//----- nvinfo : EIATTR_FRAME_SIZE
	.align		4
.L_4:
        /*0018*/ 	.byte	0x04, 0x11
        /*001a*/ 	.short	(.L_6 - .L_5)
	.align		4
.L_5:
        /*001c*/ 	.word	index@(triton_per_fused__native_batch_norm_legit_convolution_relu_21)
        /*0020*/ 	.word	0x00000000


	//----- nvinfo : EIATTR_MIN_STACK_SIZE
	.align		4
.L_6:
        /*0024*/ 	.byte	0x04, 0x12
        /*0026*/ 	.short	(.L_8 - .L_7)
	.align		4
.L_7:
        /*0028*/ 	.word	index@(triton_per_fused__native_batch_norm_legit_convolution_relu_21)
        /*002c*/ 	.word	0x00000000
.L_8:


//--------------------- .nv.info.triton_per_fused__native_batch_norm_legit_convolution_relu_21 --------------------------
	.section	.nv.info.triton_per_fused__native_batch_norm_legit_convolution_relu_21,"",@"SHT_CUDA_INFO"
	.sectionflags	@""
	.align	4


	//----- nvinfo : EIATTR_CUDA_API_VERSION
	.align		4
        /*0000*/ 	.byte	0x04, 0x37
        /*0002*/ 	.short	(.L_10 - .L_9)
.L_9:
        /*0004*/ 	.word	0x0000007c


	//----- nvinfo : EIATTR_KPARAM_INFO
	.align		4
.L_10:
        /*0008*/ 	.byte	0x04, 0x17
        /*000a*/ 	.short	(.L_12 - .L_11)
.L_11:
        /*000c*/ 	.word	0x00000000
        /*0010*/ 	.short	0x0006
        /*0012*/ 	.short	0x002c
        /*0014*/ 	.byte	0x00, 0xf0, 0x11, 0x00


	//----- nvinfo : EIATTR_KPARAM_INFO
	.align		4
.L_12:
        /*0018*/ 	.byte	0x04, 0x17
        /*001a*/ 	.short	(.L_14 - .L_13)
.L_13:
        /*001c*/ 	.word	0x00000000
        /*0020*/ 	.short	0x0005
        /*0022*/ 	.short	0x0028
        /*0024*/ 	.byte	0x00, 0xf0, 0x11, 0x00


	//----- nvinfo : EIATTR_KPARAM_INFO
	.align		4
.L_14:
        /*0028*/ 	.byte	0x04, 0x17
        /*002a*/ 	.short	(.L_16 - .L_15)
.L_15:
        /*002c*/ 	.word	0x00000000
        /*0030*/ 	.short	0x0004
        /*0032*/ 	.short	0x0020
        /*0034*/ 	.byte	0x00, 0xf4, 0x21, 0x00


	//----- nvinfo : EIATTR_KPARAM_INFO
	.align		4
.L_16:
        /*0038*/ 	.byte	0x04, 0x17
        /*003a*/ 	.short	(.L_18 - .L_17)
.L_17:
        /*003c*/ 	.word	0x00000000
        /*0040*/ 	.short	0x0003
        /*0042*/ 	.short	0x0018
        /*0044*/ 	.byte	0x00, 0xf4, 0x21, 0x00


	//----- nvinfo : EIATTR_KPARAM_INFO
	.align		4
.L_18:
        /*0048*/ 	.byte	0x04, 0x17
        /*004a*/ 	.short	(.L_20 - .L_19)
.L_19:
        /*004c*/ 	.word	0x00000000
        /*0050*/ 	.short	0x0002
        /*0052*/ 	.short	0x0010
        /*0054*/ 	.byte	0x00, 0xf4, 0x21, 0x00


	//----- nvinfo : EIATTR_KPARAM_INFO
	.align		4
.L_20:
        /*0058*/ 	.byte	0x04, 0x17
        /*005a*/ 	.short	(.L_22 - .L_21)
.L_21:
        /*005c*/ 	.word	0x00000000
        /*0060*/ 	.short	0x0001
        /*0062*/ 	.short	0x0008
        /*0064*/ 	.byte	0x00, 0xf4, 0x21, 0x00


	//----- nvinfo : EIATTR_KPARAM_INFO
	.align		4
.L_22:
        /*0068*/ 	.byte	0x04, 0x17
        /*006a*/ 	.short	(.L_24 - .L_23)
.L_23:
        /*006c*/ 	.word	0x00000000
        /*0070*/ 	.short	0x0000
        /*0072*/ 	.short	0x0000
        /*0074*/ 	.byte	0x00, 0xf4, 0x21, 0x00


	//----- nvinfo : EIATTR_SPARSE_MMA_MASK
	.align		4
.L_24:
        /*0078*/ 	.byte	0x03, 0x50
        /*007a*/ 	.short	0x0000


	//----- nvinfo : EIATTR_MAXREG_COUNT
	.align		4
        /*007c*/ 	.byte	0x03, 0x1b
        /*007e*/ 	.short	0x00ff


	//----- nvinfo : EIATTR_COOP_GROUP_MASK_REGIDS
	.align		4
        /*0080*/ 	.byte	0x04, 0x29
        /*0082*/ 	.short	(.L_26 - .L_25)


	//   ....[0]....
.L_25:
        /*0084*/ 	.word	0xffffffff


	//   ....[1]....
        /*0088*/ 	.word	0xffffffff


	//   ....[2]....
        /*008c*/ 	.word	0xffffffff


	//   ....[3]....
        /*0090*/ 	.word	0xffffffff


	//   ....[4]....
        /*0094*/ 	.word	0xffffffff


	//   ....[5]....
        /*0098*/ 	.word	0xffffffff


	//   ....[6]....
        /*009c*/ 	.word	0xffffffff


	//   ....[7]....
        /*00a0*/ 	.word	0xffffffff


	//   ....[8]....
        /*00a4*/ 	.word	0xffffffff


	//   ....[9]....
        /*00a8*/ 	.word	0xffffffff


	//   ....[10]....
        /*00ac*/ 	.word	0xffffffff


	//   ....[11]....
        /*00b0*/ 	.word	0xffffffff


	//----- nvinfo : EIATTR_COOP_GROUP_INSTR_OFFSETS
	.align		4
.L_26:
        /*00b4*/ 	.byte	0x04, 0x28
        /*00b6*/ 	.short	(.L_28 - .L_27)


	//   ....[0]....
.L_27:
        /*00b8*/ 	.word	0x000001d0


	//   ....[1]....
        /*00bc*/ 	.word	0x000001f0


	//   ....[2]....
        /*00c0*/ 	.word	0x00000210


	//   ....[3]....
        /*00c4*/ 	.word	0x00000230


	//   ....[4]....
        /*00c8*/ 	.word	0x00000250


	//   ....[5]....
        /*00cc*/ 	.word	0x000002f0


	//   ....[6]....
        /*00d0*/ 	.word	0x000003e0


	//   ....[7]....
        /*00d4*/ 	.word	0x00000400


	//   ....[8]....
        /*00d8*/ 	.word	0x00000430


	//   ....[9]....
        /*00dc*/ 	.word	0x00000450


	//   ....[10]....
        /*00e0*/ 	.word	0x00000470


	//   ....[11]....
        /*00e4*/ 	.word	0x000004c0


	//----- nvinfo : EIATTR_EXIT_INSTR_OFFSETS
	.align		4
.L_28:
        /*00e8*/ 	.byte	0x04, 0x1c
        /*00ea*/ 	.short	(.L_30 - .L_29)


	//   ....[0]....
.L_29:
        /*00ec*/ 	.word	0x000006b0


	//   ....[1]....
        /*00f0*/ 	.word	0x000006d0


	//----- nvinfo : EIATTR_REQNTID
	.align		4
.L_30:
        /*00f4*/ 	.byte	0x04, 0x10
        /*00f6*/ 	.short	(.L_32 - .L_31)
.L_31:
        /*00f8*/ 	.word	0x00000040
        /*00fc*/ 	.word	0x00000001
        /*0100*/ 	.word	0x00000001


	//----- nvinfo : EIATTR_CBANK_PARAM_SIZE
	.align		4
.L_32:
        /*0104*/ 	.byte	0x03, 0x19
        /*0106*/ 	.short	0x0030


	//----- nvinfo : EIATTR_PARAM_CBANK
	.align		4
        /*0108*/ 	.byte	0x04, 0x0a
        /*010a*/ 	.short	(.L_34 - .L_33)
	.align		4
.L_33:
        /*010c*/ 	.word	index@(.nv.constant0.triton_per_fused__native_batch_norm_legit_convolution_relu_21)
        /*0110*/ 	.short	0x0210
        /*0112*/ 	.short	0x0030


	//----- nvinfo : EIATTR_SW_WAR
	.align		4
.L_34:
        /*0114*/ 	.byte	0x04, 0x36
        /*0116*/ 	.short	(.L_36 - .L_35)
.L_35:
        /*0118*/ 	.word	0x00000008
.L_36:


//--------------------- .nv.callgraph             --------------------------
	.section	.nv.callgraph,"",@"SHT_CUDA_CALLGRAPH"
	.align	4
	.sectionentsize	8
	.align		4
        /*0000*/ 	.word	0x00000000
	.align		4
        /*0004*/ 	.word	0xffffffff
	.align		4
        /*0008*/ 	.word	0x00000000
	.align		4
        /*000c*/ 	.word	0xfffffffe
	.align		4
        /*0010*/ 	.word	0x00000000
	.align		4
        /*0014*/ 	.word	0xfffffffd
	.align		4
        /*0018*/ 	.word	0x00000000
	.align		4
        /*001c*/ 	.word	0xfffffffc


//--------------------- .nv.constant4             --------------------------
	.section	.nv.constant4,"a",@progbits
	.align	8
	.align		8
.nv.constant4:
        /*0000*/ 	.dword	_$_str


//--------------------- .text.triton_per_fused__native_batch_norm_legit_convolution_relu_21 --------------------------
	.section	.text.triton_per_fused__native_batch_norm_legit_convolution_relu_21,"ax",@progbits
	.sectionflags	@"SHF_BARRIERS=1"
	.align	128
        .global         triton_per_fused__native_batch_norm_legit_convolution_relu_21
        .type           triton_per_fused__native_batch_norm_legit_convolution_relu_21,@function
        .size           triton_per_fused__native_batch_norm_legit_convolution_relu_21,(.L_x_1 - triton_per_fused__native_batch_norm_legit_convolution_relu_21)
        .other          triton_per_fused__native_batch_norm_legit_convolution_relu_21,@"STO_CUDA_ENTRY STV_DEFAULT"
triton_per_fused__native_batch_norm_legit_convolution_relu_21:
.text.triton_per_fused__native_batch_norm_legit_convolution_relu_21:
[----:B------:R-:W0:Y:S02]  /*0000*/  LDC R1, c[0x0][0x28] ;  /* 0x00000a00ff017b82 */ /* 0x000e240000000800 */
[----:B------:R-:W1:Y:S01]  /*0010*/  S2R R0, SR_CTAID.X ;  /* 0x0000000000007919 */ /* 0x000e620000002500 */
[----:B------:R-:W2:Y:S01]  /*0020*/  LDC.64 R12, c[0x0][0x218] ;  /* 0x00008600ff0c7b82 */ /* 0x000ea20000000a00 */
[----:B------:R-:W-:Y:S01]  /*0030*/  ULDC.64 UR6, c[0x0][0x208] ;  /* 0x0000820000067ab9 */ /* 0x000fe20000000a00 */
[----:B------:R-:W3:Y:S06]  /*0040*/  S2R R19, SR_TID.X ;  /* 0x0000000000137919 */ /* 0x000eec0000002100 */
[----:B------:R-:W4:Y:S01]  /*0050*/  LDC.64 R2, c[0x0][0x210] ;  /* 0x00008400ff027b82 */ /* 0x000f220000000a00 */
[----:B-1----:R-:W-:-:S04]  /*0060*/  SHF.R.S32.HI R5, RZ, 0x1f, R0 ;  /* 0x0000001fff057819 */ /* 0x002fc80000011400 */
[----:B------:R-:W-:Y:S02]  /*0070*/  LEA.HI R5, R5, R0, RZ, 0x8 ;  /* 0x0000000005057211 */ /* 0x000fe400078f40ff */
[----:B---3--:R-:W-:Y:S02]  /*0080*/  SHF.L.U32 R18, R19, 0x2, RZ ;  /* 0x0000000213127819 */ /* 0x008fe400000006ff */
[----:B------:R-:W-:Y:S02]  /*0090*/  LOP3.LUT R5, R5, 0xffffff00, RZ, 0xc0, !PT ;  /* 0xffffff0005057812 */ /* 0x000fe400078ec0ff */
[----:B------:R-:W-:Y:S02]  /*00a0*/  LOP3.LUT R11, R18, 0xfc, RZ, 0xc0, !PT ;  /* 0x000000fc120b7812 */ /* 0x000fe400078ec0ff */
[----:B------:R-:W-:Y:S02]  /*00b0*/  IADD3 R5, -R5, R0, RZ ;  /* 0x0000000005057210 */ /* 0x000fe40007ffe1ff */
[----:B------:R-:W-:-:S03]  /*00c0*/  LEA R11, R0, R11, 0x8 ;  /* 0x0000000b000b7211 */ /* 0x000fc600078e40ff */
[----:B--2---:R-:W-:-:S04]  /*00d0*/  IMAD.WIDE R12, R5, 0x4, R12 ;  /* 0x00000004050c7825 */ /* 0x004fc800078e020c */
[----:B----4-:R-:W-:Y:S02]  /*00e0*/  IMAD.WIDE R2, R11, 0x4, R2 ;  /* 0x000000040b027825 */ /* 0x010fe400078e0202 */
[----:B------:R-:W2:Y:S04]  /*00f0*/  LDG.E.EL R12, desc[UR6][R12.64] ;  /* 0x000000060c0c7981 */ /* 0x000ea8000c2e1900 */
[----:B------:R-:W2:Y:S01]  /*0100*/  LDG.E.128 R4, desc[UR6][R2.64] ;  /* 0x0000000602047981 */ /* 0x000ea2000c1e1d00 */
[----:B------:R-:W1:Y:S01]  /*0110*/  S2UR UR5, SR_CgaCtaId ;  /* 0x00000000000579c3 */ /* 0x000e620000008800 */
[C---:B------:R-:W-:Y:S01]  /*0120*/  LOP3.LUT P1, RZ, R19.reuse, 0x1f, RZ, 0xc0, !PT ;  /* 0x0000001f13ff7812 */ /* 0x040fe2000782c0ff */
[----:B------:R-:W-:Y:S01]  /*0130*/  UMOV UR4, 0x400 ;  /* 0x0000040000047882 */ /* 0x000fe20000000000 */
[----:B------:R-:W-:Y:S01]  /*0140*/  ISETP.GE.AND P2, PT, R19, 0x2, PT ;  /* 0x000000021300780c */ /* 0x000fe20003f46270 */
[----:B-1----:R-:W-:Y:S01]  /*0150*/  UPRMT UR4, UR5, 0x654, UR4 ;  /* 0x0000065405047896 */ /* 0x002fe20008000004 */
[--C-:B--2---:R-:W-:Y:S01]  /*0160*/  FADD R4, R4, R12.reuse ;  /* 0x0000000c04047221 */ /* 0x104fe20000000000 */
[--C-:B------:R-:W-:Y:S01]  /*0170*/  FADD R5, R5, R12.reuse ;  /* 0x0000000c05057221 */ /* 0x100fe20000000000 */
[----:B------:R-:W-:-:S03]  /*0180*/  FADD R6, R6, R12 ;  /* 0x0000000c06067221 */ /* 0x000fc60000000000 */
[----:B------:R-:W-:Y:S01]  /*0190*/  FADD R9, R4, R5 ;  /* 0x0000000504097221 */ /* 0x000fe20000000000 */
[----:B------:R-:W-:-:S03]  /*01a0*/  FADD R7, R7, R12 ;  /* 0x0000000c07077221 */ /* 0x000fc60000000000 */
[----:B------:R-:W-:-:S04]  /*01b0*/  FADD R14, R6, R9 ;  /* 0x00000009060e7221 */ /* 0x000fc80000000000 */
[----:B------:R-:W-:-:S05]  /*01c0*/  FADD R14, R7, R14 ;  /* 0x0000000e070e7221 */ /* 0x000fca0000000000 */
[----:B------:R-:W1:Y:S02]  /*01d0*/  SHFL.BFLY PT, R9, R14, 0x10, 0x1f ;  /* 0x0e001f000e097f89 */ /* 0x000e6400000e0000 */
[----:B-1----:R-:W-:-:S05]  /*01e0*/  FADD R9, R14, R9 ;  /* 0x000000090e097221 */ /* 0x002fca0000000000 */
[----:B------:R-:W1:Y:S02]  /*01f0*/  SHFL.BFLY PT, R16, R9, 0x8, 0x1f ;  /* 0x0d001f0009107f89 */ /* 0x000e6400000e0000 */
[----:B-1----:R-:W-:-:S05]  /*0200*/  FADD R16, R9, R16 ;  /* 0x0000001009107221 */ /* 0x002fca0000000000 */
[----:B------:R-:W1:Y:S02]  /*0210*/  SHFL.BFLY PT, R13, R16, 0x4, 0x1f ;  /* 0x0c801f00100d7f89 */ /* 0x000e6400000e0000 */
[----:B-1----:R-:W-:-:S05]  /*0220*/  FADD R13, R16, R13 ;  /* 0x0000000d100d7221 */ /* 0x002fca0000000000 */
[----:B------:R-:W1:Y:S02]  /*0230*/  SHFL.BFLY PT, R12, R13, 0x2, 0x1f ;  /* 0x0c401f000d0c7f89 */ /* 0x000e6400000e0000 */
[----:B-1----:R-:W-:-:S05]  /*0240*/  FADD R15, R13, R12 ;  /* 0x0000000c0d0f7221 */ /* 0x002fca0000000000 */
[----:B------:R-:W1:Y:S01]  /*0250*/  SHFL.BFLY PT, R12, R15, 0x1, 0x1f ;  /* 0x0c201f000f0c7f89 */ /* 0x000e6200000e0000 */
[----:B------:R-:W-:Y:S01]  /*0260*/  SHF.R.U32.HI R14, RZ, 0x3, R19 ;  /* 0x00000003ff0e7819 */ /* 0x000fe20000011613 */
[----:B-1----:R-:W-:-:S03]  /*0270*/  FADD R9, R15, R12 ;  /* 0x0000000c0f097221 */ /* 0x002fc60000000000 */
[----:B------:R-:W-:-:S05]  /*0280*/  LOP3.LUT R12, R14, 0x4, RZ, 0xc0, !PT ;  /* 0x000000040e0c7812 */ /* 0x000fca00078ec0ff */
[----:B------:R-:W-:Y:S01]  /*0290*/  @!P1 STS [R12+UR4], R9 ;  /* 0x000000090c009988 */ /* 0x000fe20008000804 */
[----:B------:R-:W-:Y:S06]  /*02a0*/  BAR.SYNC.DEFER_BLOCKING 0x0 ;  /* 0x0000000000007b1d */ /* 0x000fec0000010000 */
[----:B------:R-:W1:Y:S01]  /*02b0*/  @!P2 LDS R8, [R18+UR4] ;  /* 0x000000041208a984 */ /* 0x000e620008000800 */
[----:B------:R-:W-:-:S04]  /*02c0*/  LOP3.LUT R14, R19, 0x1, RZ, 0xc0, !PT ;  /* 0x00000001130e7812 */ /* 0x000fc800078ec0ff */
[----:B------:R-:W-:-:S04]  /*02d0*/  ISETP.NE.U32.AND P0, PT, R14, 0x1, PT ;  /* 0x000000010e00780c */ /* 0x000fc80003f05070 */
[----:B------:R-:W-:Y:S01]  /*02e0*/  ISETP.LT.AND P0, PT, R19, 0x2, P0 ;  /* 0x000000021300780c */ /* 0x000fe20000701270 */
[----:B-1----:R-:W1:Y:S02]  /*02f0*/  SHFL.BFLY PT, R13, R8, 0x1, 0x1f ;  /* 0x0c201f00080d7f89 */ /* 0x002e6400000e0000 */
[----:B-1----:R-:W-:-:S10]  /*0300*/  FADD R13, R8, R13 ;  /* 0x0000000d080d7221 */ /* 0x002fd40000000000 */
[----:B------:R-:W-:Y:S01]  /*0310*/  @P0 STS [R18+UR4], R13 ;  /* 0x0000000d12000988 */ /* 0x000fe20008000804 */
[----:B------:R-:W-:Y:S06]  /*0320*/  BAR.SYNC.DEFER_BLOCKING 0x0 ;  /* 0x0000000000007b1d */ /* 0x000fec0000010000 */
[----:B------:R-:W1:Y:S02]  /*0330*/  LDS R14, [UR4] ;  /* 0x00000004ff0e7984 */ /* 0x000e640008000800 */
[----:B-1----:R-:W-:-:S04]  /*0340*/  FADD R14, RZ, R14 ;  /* 0x0000000eff0e7221 */ /* 0x002fc80000000000 */
[----:B------:R-:W-:-:S04]  /*0350*/  FMUL R16, R14, 0.00390625 ;  /* 0x3b8000000e107820 */ /* 0x000fc80000400000 */
[--C-:B------:R-:W-:Y:S01]  /*0360*/  FADD R24, R5, -R16.reuse ;  /* 0x8000001005187221 */ /* 0x100fe20000000000 */
[----:B------:R-:W-:-:S03]  /*0370*/  FADD R22, R4, -R16 ;  /* 0x8000001004167221 */ /* 0x000fc60000000000 */
[----:B------:R-:W-:Y:S01]  /*0380*/  FMUL R9, R24, R24 ;  /* 0x0000001818097220 */ /* 0x000fe20000400000 */
[----:B------:R-:W-:-:S03]  /*0390*/  FADD R20, R6, -R16 ;  /* 0x8000001006147221 */ /* 0x000fc60000000000 */
[----:B------:R-:W-:Y:S01]  /*03a0*/  FFMA R9, R22, R22, R9 ;  /* 0x0000001616097223 */ /* 0x000fe20000000009 */
[----:B------:R-:W-:-:S03]  /*03b0*/  FADD R26, R7, -R16 ;  /* 0x80000010071a7221 */ /* 0x000fc60000000000 */
[----:B------:R-:W-:-:S04]  /*03c0*/  FFMA R9, R20, R20, R9 ;  /* 0x0000001414097223 */ /* 0x000fc80000000009 */
[----:B------:R-:W-:-:S05]  /*03d0*/  FFMA R9, R26, R26, R9 ;  /* 0x0000001a1a097223 */ /* 0x000fca0000000009 */
[----:B------:R-:W1:Y:S02]  /*03e0*/  SHFL.BFLY PT, R8, R9, 0x10, 0x1f ;  /* 0x0e001f0009087f89 */ /* 0x000e6400000e0000 */
[----:B-1----:R-:W-:-:S05]  /*03f0*/  FADD R8, R9, R8 ;  /* 0x0000000809087221 */ /* 0x002fca0000000000 */
[----:B------:R-:W1:Y:S02]  /*0400*/  SHFL.BFLY PT, R13, R8, 0x8, 0x1f ;  /* 0x0d001f00080d7f89 */ /* 0x000e6400000e0000 */
[----:B-1----:R-:W-:Y:S01]  /*0410*/  FADD R13, R8, R13 ;  /* 0x0000000d080d7221 */ /* 0x002fe20000000000 */
[----:B------:R-:W-:Y:S06]  /*0420*/  BAR.SYNC.DEFER_BLOCKING 0x0 ;  /* 0x0000000000007b1d */ /* 0x000fec0000010000 */
[----:B------:R-:W1:Y:S02]  /*0430*/  SHFL.BFLY PT, R14, R13, 0x4, 0x1f ;  /* 0x0c801f000d0e7f89 */ /* 0x000e6400000e0000 */
[----:B-1----:R-:W-:-:S05]  /*0440*/  FADD R14, R13, R14 ;  /* 0x0000000e0d0e7221 */ /* 0x002fca0000000000 */
[----:B------:R-:W1:Y:S02]  /*0450*/  SHFL.BFLY PT, R15, R14, 0x2, 0x1f ;  /* 0x0c401f000e0f7f89 */ /* 0x000e6400000e0000 */
[----:B-1----:R-:W-:-:S05]  /*0460*/  FADD R15, R14, R15 ;  /* 0x0000000f0e0f7221 */ /* 0x002fca0000000000 */
[----:B------:R-:W1:Y:S02]  /*0470*/  SHFL.BFLY PT, R28, R15, 0x1, 0x1f ;  /* 0x0c201f000f1c7f89 */ /* 0x000e6400000e0000 */
[----:B-1----:R-:W-:-:S05]  /*0480*/  FADD R17, R15, R28 ;  /* 0x0000001c0f117221 */ /* 0x002fca0000000000 */
[----:B------:R-:W-:Y:S01]  /*0490*/  @!P1 STS [R12+UR4], R17 ;  /* 0x000000110c009988 */ /* 0x000fe20008000804 */
[----:B------:R-:W-:Y:S06]  /*04a0*/  BAR.SYNC.DEFER_BLOCKING 0x0 ;  /* 0x0000000000007b1d */ /* 0x000fec0000010000 */
[----:B------:R-:W1:Y:S04]  /*04b0*/  @!P2 LDS R10, [R18+UR4] ;  /* 0x00000004120aa984 */ /* 0x000e680008000800 */
[----:B-1----:R-:W1:Y:S02]  /*04c0*/  SHFL.BFLY PT, R9, R10, 0x1, 0x1f ;  /* 0x0c201f000a097f89 */ /* 0x002e6400000e0000 */
[----:B-1----:R-:W-:-:S05]  /*04d0*/  FADD R21, R10, R9 ;  /* 0x000000090a157221 */ /* 0x002fca0000000000 */
[----:B------:R-:W-:Y:S01]  /*04e0*/  @P0 STS [R18+UR4], R21 ;  /* 0x0000001512000988 */ /* 0x000fe20008000804 */
[----:B------:R-:W-:Y:S06]  /*04f0*/  BAR.SYNC.DEFER_BLOCKING 0x0 ;  /* 0x0000000000007b1d */ /* 0x000fec0000010000 */
[----:B------:R-:W1:Y:S01]  /*0500*/  LDS R8, [UR4] ;  /* 0x00000004ff087984 */ /* 0x000e620008000800 */
[----:B------:R-:W-:Y:S01]  /*0510*/  HFMA2.MMA R14, -RZ, RZ, 0.9375, 0 ;  /* 0x3b800000ff0e7435 */ /* 0x000fe200000001ff */
[----:B------:R-:W-:Y:S01]  /*0520*/  LOP3.LUT P4, RZ, R19, 0x3f, RZ, 0xc0, !PT ;  /* 0x0000003f13ff7812 */ /* 0x000fe2000788c0ff */
[----:B-1----:R-:W-:-:S02]  /*0530*/  FADD R13, RZ, R8 ;  /* 0x00000008ff0d7221 */ /* 0x002fc40000000000 */
[----:B------:R-:W1:Y:S06]  /*0540*/  LDC.64 R8, c[0x0][0x228] ;  /* 0x00008a00ff087b82 */ /* 0x000e6c0000000a00 */
[----:B------:R-:W-:-:S06]  /*0550*/  FFMA R17, R13, R14, 9.9999997473787516356e-06 ;  /* 0x3727c5ac0d117423 */ /* 0x000fcc000000000e */
[----:B------:R-:W2:Y:S01]  /*0560*/  MUFU.RSQ R17, R17 ;  /* 0x0000001100117308 */ /* 0x000ea20000001400 */
[----:B------:R-:W3:Y:S08]  /*0570*/  LDC.64 R12, c[0x0][0x230] ;  /* 0x00008c00ff0c7b82 */ /* 0x000ef00000000a00 */
[----:B------:R-:W4:Y:S01]  /*0580*/  LDC.64 R14, c[0x0][0x220] ;  /* 0x00008800ff0e7b82 */ /* 0x000f220000000a00 */
[-C--:B--2---:R-:W-:Y:S01]  /*0590*/  FMUL R22, R22, R17.reuse ;  /* 0x0000001116167220 */ /* 0x084fe20000400000 */
[-C--:B------:R-:W-:Y:S01]  /*05a0*/  FMUL R24, R24, R17.reuse ;  /* 0x0000001118187220 */ /* 0x080fe20000400000 */
[-C--:B------:R-:W-:Y:S01]  /*05b0*/  FMUL R10, R20, R17.reuse ;  /* 0x00000011140a7220 */ /* 0x080fe20000400000 */
[----:B------:R-:W-:-:S02]  /*05c0*/  FMUL R26, R26, R17 ;  /* 0x000000111a1a7220 */ /* 0x000fc40000400000 */
[----:B------:R-:W-:Y:S02]  /*05d0*/  FSETP.GEU.AND P0, PT, R22, RZ, PT ;  /* 0x000000ff1600720b */ /* 0x000fe40003f0e000 */
[----:B------:R-:W-:Y:S02]  /*05e0*/  FSETP.GEU.AND P1, PT, R24, RZ, PT ;  /* 0x000000ff1800720b */ /* 0x000fe40003f2e000 */
[----:B------:R-:W-:Y:S02]  /*05f0*/  FSETP.GEU.AND P2, PT, R10, RZ, PT ;  /* 0x000000ff0a00720b */ /* 0x000fe40003f4e000 */
[----:B------:R-:W-:Y:S01]  /*0600*/  FSETP.GEU.AND P3, PT, R26, RZ, PT ;  /* 0x000000ff1a00720b */ /* 0x000fe20003f6e000 */
[----:B-1----:R-:W-:Y:S01]  /*0610*/  IMAD.WIDE R18, R11, 0x4, R8 ;  /* 0x000000040b127825 */ /* 0x002fe200078e0208 */
[----:B------:R-:W-:Y:S02]  /*0620*/  FSEL R8, R22, RZ, P0 ;  /* 0x000000ff16087208 */ /* 0x000fe40000000000 */
[----:B------:R-:W-:Y:S01]  /*0630*/  FSEL R9, R24, RZ, P1 ;  /* 0x000000ff18097208 */ /* 0x000fe20000800000 */
[----:B---3--:R-:W-:Y:S01]  /*0640*/  IMAD.WIDE R12, R0, 0x4, R12 ;  /* 0x00000004000c7825 */ /* 0x008fe200078e020c */
[----:B------:R-:W-:-:S02]  /*0650*/  FSEL R10, R10, RZ, P2 ;  /* 0x000000ff0a0a7208 */ /* 0x000fc40001000000 */
[----:B------:R-:W-:Y:S01]  /*0660*/  FSEL R11, R26, RZ, P3 ;  /* 0x000000ff1a0b7208 */ /* 0x000fe20001800000 */
[----:B------:R1:W-:Y:S04]  /*0670*/  STG.E.128 desc[UR6][R2.64], R4 ;  /* 0x0000000402007986 */ /* 0x0003e8000c101d06 */
[----:B------:R1:W-:Y:S01]  /*0680*/  STG.E.128 desc[UR6][R18.64], R8 ;  /* 0x0000000812007986 */ /* 0x0003e2000c101d06 */
[----:B----4-:R-:W-:-:S03]  /*0690*/  IMAD.WIDE R14, R0, 0x4, R14 ;  /* 0x00000004000e7825 */ /* 0x010fc600078e020e */
[----:B------:R1:W-:Y:S01]  /*06a0*/  @!P4 STG.E desc[UR6][R12.64], R17 ;  /* 0x000000110c00c986 */ /* 0x0003e2000c101906 */
[----:B------:R-:W-:Y:S05]  /*06b0*/  @P4 EXIT ;  /* 0x000000000000494d */ /* 0x000fea0003800000 */
[----:B------:R-:W-:Y:S01]  /*06c0*/  STG.E desc[UR6][R14.64], R16 ;  /* 0x000000100e007986 */ /* 0x000fe2000c101906 */
[----:B------:R-:W-:Y:S05]  /*06d0*/  EXIT ;  /* 0x000000000000794d */ /* 0x000fea0003800000 */
.L_x_0:
[----:B------:R-:W-:-:S00]  /*06e0*/  BRA `(.L_x_0) ;  /* 0xfffffffc00fc7947 */ /* 0x000fc0000383ffff */
[----:B------:R-:W-:-:S00]  /*06f0*/  NOP ;  /* 0x0000000000007918 */ /* 0x000fc00000000000 */
        /* <DEDUP_REMOVED lines=8> */
.L_x_1:


//--------------------- .nv.global.init           --------------------------
	.section	.nv.global.init,"aw",@progbits
.nv.global.init:
	.type		_$_str,@object
	.size		_$_str,(.L_0 - _$_str)
_$_str:
        /*0000*/ 	.byte	0x5f, 0x5f, 0x43, 0x55, 0x44, 0x41, 0x5f, 0x46, 0x54, 0x5a, 0x00
.L_0:


//--------------------- .nv.shared.triton_per_fused__native_batch_norm_legit_convolution_relu_21 --------------------------
	.section	.nv.shared.triton_per_fused__native_batch_norm_legit_convolution_relu_21,"aw",@nobits
	.sectionflags	@""
	.align	16
	.zero		1024


//--------------------- .nv.constant0.triton_per_fused__native_batch_norm_legit_convolution_relu_21 --------------------------
	.section	.nv.constant0.triton_per_fused__native_batch_norm_legit_convolution_relu_21,"a",@progbits
	.sectionflags	@""
	.align	4
.nv.constant0.triton_per_fused__native_batch_norm_legit_convolution_relu_21:
	.zero		576
